//
// Generated by NVIDIA NVVM Compiler
//
// Compiler Build ID: CL-36424714
// Cuda compilation tools, release 13.0, V13.0.88
// Based on NVVM 20.0.0
//

.version 9.0
.target sm_100
.address_size 64

	// .globl	_Z5add10Pf

.visible .entry _Z5add10Pf(
	.param .u64 .ptr .align 1 _Z5add10Pf_param_0
)
{
	.reg .b32 	%r<5>;
	.reg .b32 	%f<3>;
	.reg .b64 	%rd<5>;

	ld.param.u64 	%rd1, [_Z5add10Pf_param_0];
	cvta.to.global.u64 	%rd2, %rd1;
	mov.u32 	%r1, %tid.x;
	mov.u32 	%r2, %ctaid.x;
	mov.u32 	%r3, %ntid.x;
	mad.lo.s32 	%r4, %r2, %r3, %r1;
	mul.wide.u32 	%rd3, %r4, 4;
	add.s64 	%rd4, %rd2, %rd3;
	ld.global.f32 	%f1, [%rd4];
	add.f32 	%f2, %f1, 0f41200000;
	st.global.f32 	[%rd4], %f2;
	ret;

}


// ===== COMPILED SASS (sm_100) =====

	.target	sm_100

	.elftype	@"ET_EXEC"


//--------------------- .note.nv.tkinfo           --------------------------
	.section	.note.nv.tkinfo,"",@"SHT_NOTE"
	.sectionflags	@"SHF_NOTE_NV_TKINFO"
	.tkinfo
        /*0018*/ 	.word	0x00000002
        /*0030*/ 	.string	""
        /*0030*/ 	.string	"ptxas"
        /*0030*/ 	.string	"Cuda compilation tools, release 13.0, V13.0.88"
        /*0030*/ 	.string	"Build cuda_13.0.r13.0/compiler.36424714_0"
        /*0030*/ 	.string	"-arch sm_100 -m 64 "



//--------------------- .note.nv.cuinfo           --------------------------
	.section	.note.nv.cuinfo,"",@"SHT_NOTE"
	.sectionflags	@"SHF_NOTE_NV_CUINFO"
        /*0018*/ 	.short	0x0002
        /*001a*/ 	.short	0x0064
        /*001c*/ 	.short	0x0082
	.zero		2


//--------------------- .nv.info                  --------------------------
	.section	.nv.info,"",@"SHT_CUDA_INFO"
	.align	4


	//----- nvinfo : EIATTR_REGCOUNT
	.align		4
        /*0000*/ 	.byte	0x04, 0x2f
        /*0002*/ 	.short	(.L_1 - .L_0)
	.align		4
.L_0:
        /*0004*/ 	.word	index@(_Z5add10Pf)
        /*0008*/ 	.word	0x00000008


	//----- nvinfo : EIATTR_FRAME_SIZE
	.align		4
.L_1:
        /*000c*/ 	.byte	0x04, 0x11
        /*000e*/ 	.short	(.L_3 - .L_2)
	.align		4
.L_2:
        /*0010*/ 	.word	index@(_Z5add10Pf)
        /*0014*/ 	.word	0x00000000


	//----- nvinfo : EIATTR_MIN_STACK_SIZE
	.align		4
.L_3:
        /*0018*/ 	.byte	0x04, 0x12
        /*001a*/ 	.short	(.L_5 - .L_4)
	.align		4
.L_4:
        /*001c*/ 	.word	index@(_Z5add10Pf)
        /*0020*/ 	.word	0x00000000
.L_5:


//--------------------- .nv.compat                --------------------------
	.section	.nv.compat,"",@"SHT_CUDA_COMPAT_INFO"
	.align	4
        /*0000*/ 	.byte	0x02, 0x09, 0x00, 0x00, 0x02, 0x02, 0x01, 0x00, 0x02, 0x05, 0x05, 0x00, 0x03, 0x07, 0x01, 0x01
        /*0010*/ 	.byte	0x02, 0x03, 0x00, 0x00, 0x02, 0x06, 0x01, 0x00, 0x04, 0x0b, 0x08, 0x00, 0x09, 0x00, 0x00, 0x00
        /*0020*/ 	.byte	0x00, 0x00, 0x00, 0x00


//--------------------- .nv.info._Z5add10Pf       --------------------------
	.section	.nv.info._Z5add10Pf,"",@"SHT_CUDA_INFO"
	.sectionflags	@""
	.align	4


	//----- nvinfo : EIATTR_CUDA_API_VERSION
	.align		4
        /*0000*/ 	.byte	0x04, 0x37
        /*0002*/ 	.short	(.L_7 - .L_6)
.L_6:
        /*0004*/ 	.word	0x00000082


	//----- nvinfo : EIATTR_KPARAM_INFO
	.align		4
.L_7:
        /*0008*/ 	.byte	0x04, 0x17
        /*000a*/ 	.short	(.L_9 - .L_8)
.L_8:
        /*000c*/ 	.word	0x00000000
        /*0010*/ 	.short	0x0000
        /*0012*/ 	.short	0x0000
        /*0014*/ 	.byte	0x00, 0xf5, 0x21, 0x00


	//----- nvinfo : EIATTR_SPARSE_MMA_MASK
	.align		4
.L_9:
        /*0018*/ 	.byte	0x03, 0x50
        /*001a*/ 	.short	0x0000


	//----- nvinfo : EIATTR_MAXREG_COUNT
	.align		4
        /*001c*/ 	.byte	0x03, 0x1b
        /*001e*/ 	.short	0x00ff


	//----- nvinfo : EIATTR_MERCURY_ISA_VERSION
	.align		4
        /*0020*/ 	.byte	0x03, 0x5f
        /*0022*/ 	.short	0x0101


	//----- nvinfo : EIATTR_VRC_CTA_INIT_COUNT
	.align		4
        /*0024*/ 	.byte	0x02, 0x4a
	.zero		1
	.zero		1


	//----- nvinfo : EIATTR_EXIT_INSTR_OFFSETS
	.align		4
        /*0028*/ 	.byte	0x04, 0x1c
        /*002a*/ 	.short	(.L_11 - .L_10)


	//   ....[0]....
.L_10:
        /*002c*/ 	.word	0x000000b0


	//----- nvinfo : EIATTR_CBANK_PARAM_SIZE
	.align		4
.L_11:
        /*0030*/ 	.byte	0x03, 0x19
        /*0032*/ 	.short	0x0008


	//----- nvinfo : EIATTR_PARAM_CBANK
	.align		4
        /*0034*/ 	.byte	0x04, 0x0a
        /*0036*/ 	.short	(.L_13 - .L_12)
	.align		4
.L_12:
        /*0038*/ 	.word	index@(.nv.constant0._Z5add10Pf)
        /*003c*/ 	.short	0x0380
        /*003e*/ 	.short	0x0008


	//----- nvinfo : EIATTR_SW_WAR
	.align		4
.L_13:
        /*0040*/ 	.byte	0x04, 0x36
        /*0042*/ 	.short	(.L_15 - .L_14)
.L_14:
        /*0044*/ 	.word	0x00000008
.L_15:


//--------------------- .nv.callgraph             --------------------------
	.section	.nv.callgraph,"",@"SHT_CUDA_CALLGRAPH"
	.align	4
	.sectionentsize	8
	.align		4
        /*0000*/ 	.word	0x00000000
	.align		4
        /*0004*/ 	.word	0xffffffff
	.align		4
        /*0008*/ 	.word	0x00000000
	.align		4
        /*000c*/ 	.word	0xfffffffe
	.align		4
        /*0010*/ 	.word	0x00000000
	.align		4
        /*0014*/ 	.word	0xfffffffd
	.align		4
        /*0018*/ 	.word	0x00000000
	.align		4
        /*001c*/ 	.word	0xfffffffc


//--------------------- .text._Z5add10Pf          --------------------------
	.section	.text._Z5add10Pf,"ax",@progbits
	.align	128
        .global         _Z5add10Pf
        .type           _Z5add10Pf,@function
        .size           _Z5add10Pf,(.L_x_1 - _Z5add10Pf)
        .other          _Z5add10Pf,@"STO_CUDA_ENTRY STV_DEFAULT"
_Z5add10Pf:
.text._Z5add10Pf:
[----:B------:R-:W-:Y:S01]  /*0000*/  LDC R1, c[0x0][0x37c] ;  /* 0x0000df00ff017b82 */ /* 0x000fe20000000800 */
[----:B------:R-:W0:Y:S07]  /*0010*/  S2R R5, SR_TID.X ;  /* 0x0000000000057919 */ /* 0x000e2e0000002100 */
[----:B------:R-:W0:Y:S01]  /*0020*/  S2UR UR6, SR_CTAID.X ;  /* 0x00000000000679c3 */ /* 0x000e220000002500 */
[----:B------:R-:W1:Y:S07]  /*0030*/  LDCU.64 UR4, c[0x0][0x358] ;  /* 0x00006b00ff0477ac */ /* 0x000e6e0008000a00 */
[----:B------:R-:W0:Y:S08]  /*0040*/  LDC R0, c[0x0][0x360] ;  /* 0x0000d800ff007b82 */ /* 0x000e300000000800 */
[----:B------:R-:W2:Y:S01]  /*0050*/  LDC.64 R2, c[0x0][0x380] ;  /* 0x0000e000ff027b82 */ /* 0x000ea20000000a00 */
[----:B0-----:R-:W-:-:S04]  /*0060*/  IMAD R5, R0, UR6, R5 ;  /* 0x0000000600057c24 */ /* 0x001fc8000f8e0205 */
[----:B--2---:R-:W-:-:S05]  /*0070*/  IMAD.WIDE.U32 R2, R5, 0x4, R2 ;  /* 0x0000000405027825 */ /* 0x004fca00078e0002 */
[----:B-1----:R-:W2:Y:S02]  /*0080*/  LDG.E R0, desc[UR4][R2.64] ;  /* 0x0000000402007981 */ /* 0x002ea4000c1e1900 */
[----:B--2---:R-:W-:-:S05]  /*0090*/  FADD R5, R0, 10 ;  /* 0x4120000000057421 */ /* 0x004fca0000000000 */
[----:B------:R-:W-:Y:S01]  /*00a0*/  STG.E desc[UR4][R2.64], R5 ;  /* 0x0000000502007986 */ /* 0x000fe2000c101904 */
[----:B------:R-:W-:Y:S05]  /*00b0*/  EXIT ;  /* 0x000000000000794d */ /* 0x000fea0003800000 */
.L_x_0:
[----:B------:R-:W-:-:S00]  /*00c0*/  BRA `(.L_x_0) ;  /* 0xfffffffc00fc7947 */ /* 0x000fc0000383ffff */
[----:B------:R-:W-:-:S00]  /*00d0*/  NOP ;  /* 0x0000000000007918 */ /* 0x000fc00000000000 */
        /* <DEDUP_REMOVED lines=10> */
.L_x_1:


//--------------------- .nv.shared.reserved.0     --------------------------
	.section	.nv.shared.reserved.0,"aw",@nobits
	.weak		__nv_reservedSMEM_offset_0_alias
	.size		__nv_reservedSMEM_offset_0_alias, 0, 64
	.other		__nv_reservedSMEM_offset_0_alias,@"STO_CUDA_RESERVED_SHARED STV_DEFAULT"
__nv_reservedSMEM_offset_0_alias:
	.zero		0
	.zero		64


//--------------------- .nv.constant0._Z5add10Pf  --------------------------
	.section	.nv.constant0._Z5add10Pf,"a",@progbits
	.sectionflags	@""
	.align	4
.nv.constant0._Z5add10Pf:
	.zero		904


//--------------------- SYMBOLS --------------------------

	.type		.nv.reservedSmem.offset0,@object
	.size		.nv.reservedSmem.offset0,0x4
